//
// Generated by NVIDIA NVVM Compiler
//
// Compiler Build ID: CL-36424714
// Cuda compilation tools, release 13.0, V13.0.88
// Based on NVVM 20.0.0
//

.version 9.0
.target sm_100
.address_size 64

	// .globl	Vector_Addition

.visible .entry Vector_Addition(
	.param .u64 .ptr .align 1 Vector_Addition_param_0,
	.param .u64 .ptr .align 1 Vector_Addition_param_1,
	.param .u64 .ptr .align 1 Vector_Addition_param_2
)
{
	.reg .pred 	%p<2>;
	.reg .b32 	%r<5>;
	.reg .b64 	%rd<11>;

	ld.param.u64 	%rd1, [Vector_Addition_param_0];
	ld.param.u64 	%rd2, [Vector_Addition_param_1];
	ld.param.u64 	%rd3, [Vector_Addition_param_2];
	mov.u32 	%r1, %ctaid.x;
	setp.gt.u32 	%p1, %r1, 99;
	@%p1 bra 	$L__BB0_2;
	cvta.to.global.u64 	%rd4, %rd1;
	cvta.to.global.u64 	%rd5, %rd2;
	cvta.to.global.u64 	%rd6, %rd3;
	mul.wide.u32 	%rd7, %r1, 4;
	add.s64 	%rd8, %rd4, %rd7;
	ld.global.u32 	%r2, [%rd8];
	add.s64 	%rd9, %rd5, %rd7;
	ld.global.u32 	%r3, [%rd9];
	add.s32 	%r4, %r3, %r2;
	add.s64 	%rd10, %rd6, %rd7;
	st.global.u32 	[%rd10], %r4;
$L__BB0_2:
	ret;

}


// ===== COMPILED SASS (sm_100) =====

	.target	sm_100

	.elftype	@"ET_EXEC"


//--------------------- .note.nv.tkinfo           --------------------------
	.section	.note.nv.tkinfo,"",@"SHT_NOTE"
	.sectionflags	@"SHF_NOTE_NV_TKINFO"
	.tkinfo
        /*0018*/ 	.word	0x00000002
        /*0030*/ 	.string	""
        /*0030*/ 	.string	"ptxas"
        /*0030*/ 	.string	"Cuda compilation tools, release 13.0, V13.0.88"
        /*0030*/ 	.string	"Build cuda_13.0.r13.0/compiler.36424714_0"
        /*0030*/ 	.string	"-arch sm_100 -m 64 "



//--------------------- .note.nv.cuinfo           --------------------------
	.section	.note.nv.cuinfo,"",@"SHT_NOTE"
	.sectionflags	@"SHF_NOTE_NV_CUINFO"
        /*0018*/ 	.short	0x0002
        /*001a*/ 	.short	0x0064
        /*001c*/ 	.short	0x0082
	.zero		2


//--------------------- .nv.info                  --------------------------
	.section	.nv.info,"",@"SHT_CUDA_INFO"
	.align	4


	//----- nvinfo : EIATTR_REGCOUNT
	.align		4
        /*0000*/ 	.byte	0x04, 0x2f
        /*0002*/ 	.short	(.L_1 - .L_0)
	.align		4
.L_0:
        /*0004*/ 	.word	index@(Vector_Addition)
        /*0008*/ 	.word	0x0000000c


	//----- nvinfo : EIATTR_FRAME_SIZE
	.align		4
.L_1:
        /*000c*/ 	.byte	0x04, 0x11
        /*000e*/ 	.short	(.L_3 - .L_2)
	.align		4
.L_2:
        /*0010*/ 	.word	index@(Vector_Addition)
        /*0014*/ 	.word	0x00000000


	//----- nvinfo : EIATTR_MIN_STACK_SIZE
	.align		4
.L_3:
        /*0018*/ 	.byte	0x04, 0x12
        /*001a*/ 	.short	(.L_5 - .L_4)
	.align		4
.L_4:
        /*001c*/ 	.word	index@(Vector_Addition)
        /*0020*/ 	.word	0x00000000
.L_5:


//--------------------- .nv.compat                --------------------------
	.section	.nv.compat,"",@"SHT_CUDA_COMPAT_INFO"
	.align	4
        /*0000*/ 	.byte	0x02, 0x09, 0x00, 0x00, 0x02, 0x02, 0x01, 0x00, 0x02, 0x05, 0x05, 0x00, 0x03, 0x07, 0x01, 0x01
        /*0010*/ 	.byte	0x02, 0x03, 0x00, 0x00, 0x02, 0x06, 0x01, 0x00, 0x04, 0x0b, 0x08, 0x00, 0x09, 0x00, 0x00, 0x00
        /*0020*/ 	.byte	0x00, 0x00, 0x00, 0x00


//--------------------- .nv.info.Vector_Addition  --------------------------
	.section	.nv.info.Vector_Addition,"",@"SHT_CUDA_INFO"
	.sectionflags	@""
	.align	4


	//----- nvinfo : EIATTR_CUDA_API_VERSION
	.align		4
        /*0000*/ 	.byte	0x04, 0x37
        /*0002*/ 	.short	(.L_7 - .L_6)
.L_6:
        /*0004*/ 	.word	0x00000082


	//----- nvinfo : EIATTR_KPARAM_INFO
	.align		4
.L_7:
        /*0008*/ 	.byte	0x04, 0x17
        /*000a*/ 	.short	(.L_9 - .L_8)
.L_8:
        /*000c*/ 	.word	0x00000000
        /*0010*/ 	.short	0x0002
        /*0012*/ 	.short	0x0010
        /*0014*/ 	.byte	0x00, 0xf5, 0x21, 0x00


	//----- nvinfo : EIATTR_KPARAM_INFO
	.align		4
.L_9:
        /*0018*/ 	.byte	0x04, 0x17
        /*001a*/ 	.short	(.L_11 - .L_10)
.L_10:
        /*001c*/ 	.word	0x00000000
        /*0020*/ 	.short	0x0001
        /*0022*/ 	.short	0x0008
        /*0024*/ 	.byte	0x00, 0xf5, 0x21, 0x00


	//----- nvinfo : EIATTR_KPARAM_INFO
	.align		4
.L_11:
        /*0028*/ 	.byte	0x04, 0x17
        /*002a*/ 	.short	(.L_13 - .L_12)
.L_12:
        /*002c*/ 	.word	0x00000000
        /*0030*/ 	.short	0x0000
        /*0032*/ 	.short	0x0000
        /*0034*/ 	.byte	0x00, 0xf5, 0x21, 0x00


	//----- nvinfo : EIATTR_SPARSE_MMA_MASK
	.align		4
.L_13:
        /*0038*/ 	.byte	0x03, 0x50
        /*003a*/ 	.short	0x0000


	//----- nvinfo : EIATTR_MAXREG_COUNT
	.align		4
        /*003c*/ 	.byte	0x03, 0x1b
        /*003e*/ 	.short	0x00ff


	//----- nvinfo : EIATTR_MERCURY_ISA_VERSION
	.align		4
        /*0040*/ 	.byte	0x03, 0x5f
        /*0042*/ 	.short	0x0101


	//----- nvinfo : EIATTR_VRC_CTA_INIT_COUNT
	.align		4
        /*0044*/ 	.byte	0x02, 0x4a
	.zero		1
	.zero		1


	//----- nvinfo : EIATTR_EXIT_INSTR_OFFSETS
	.align		4
        /*0048*/ 	.byte	0x04, 0x1c
        /*004a*/ 	.short	(.L_15 - .L_14)


	//   ....[0]....
.L_14:
        /*004c*/ 	.word	0x00000030


	//   ....[1]....
        /*0050*/ 	.word	0x000000f0


	//----- nvinfo : EIATTR_CBANK_PARAM_SIZE
	.align		4
.L_15:
        /*0054*/ 	.byte	0x03, 0x19
        /*0056*/ 	.short	0x0018


	//----- nvinfo : EIATTR_PARAM_CBANK
	.align		4
        /*0058*/ 	.byte	0x04, 0x0a
        /*005a*/ 	.short	(.L_17 - .L_16)
	.align		4
.L_16:
        /*005c*/ 	.word	index@(.nv.constant0.Vector_Addition)
        /*0060*/ 	.short	0x0380
        /*0062*/ 	.short	0x0018


	//----- nvinfo : EIATTR_SW_WAR
	.align		4
.L_17:
        /*0064*/ 	.byte	0x04, 0x36
        /*0066*/ 	.short	(.L_19 - .L_18)
.L_18:
        /*0068*/ 	.word	0x00000008
.L_19:


//--------------------- .nv.callgraph             --------------------------
	.section	.nv.callgraph,"",@"SHT_CUDA_CALLGRAPH"
	.align	4
	.sectionentsize	8
	.align		4
        /*0000*/ 	.word	0x00000000
	.align		4
        /*0004*/ 	.word	0xffffffff
	.align		4
        /*0008*/ 	.word	0x00000000
	.align		4
        /*000c*/ 	.word	0xfffffffe
	.align		4
        /*0010*/ 	.word	0x00000000
	.align		4
        /*0014*/ 	.word	0xfffffffd
	.align		4
        /*0018*/ 	.word	0x00000000
	.align		4
        /*001c*/ 	.word	0xfffffffc


//--------------------- .text.Vector_Addition     --------------------------
	.section	.text.Vector_Addition,"ax",@progbits
	.align	128
        .global         Vector_Addition
        .type           Vector_Addition,@function
        .size           Vector_Addition,(.L_x_1 - Vector_Addition)
        .other          Vector_Addition,@"STO_CUDA_ENTRY STV_DEFAULT"
Vector_Addition:
.text.Vector_Addition:
[----:B------:R-:W-:Y:S01]  /*0000*/  LDC R1, c[0x0][0x37c] ;  /* 0x0000df00ff017b82 */ /* 0x000fe20000000800 */
[----:B------:R-:W0:Y:S02]  /*0010*/  S2R R9, SR_CTAID.X ;  /* 0x0000000000097919 */ /* 0x000e240000002500 */
[----:B0-----:R-:W-:-:S13]  /*0020*/  ISETP.GT.U32.AND P0, PT, R9, 0x63, PT ;  /* 0x000000630900780c */ /* 0x001fda0003f04070 */
[----:B------:R-:W-:Y:S05]  /*0030*/  @P0 EXIT ;  /* 0x000000000000094d */ /* 0x000fea0003800000 */
[----:B------:R-:W0:Y:S01]  /*0040*/  LDC.64 R2, c[0x0][0x380] ;  /* 0x0000e000ff027b82 */ /* 0x000e220000000a00 */
[----:B------:R-:W1:Y:S07]  /*0050*/  LDCU.64 UR4, c[0x0][0x358] ;  /* 0x00006b00ff0477ac */ /* 0x000e6e0008000a00 */
[----:B------:R-:W2:Y:S08]  /*0060*/  LDC.64 R4, c[0x0][0x388] ;  /* 0x0000e200ff047b82 */ /* 0x000eb00000000a00 */
[----:B------:R-:W3:Y:S01]  /*0070*/  LDC.64 R6, c[0x0][0x390] ;  /* 0x0000e400ff067b82 */ /* 0x000ee20000000a00 */
[----:B0-----:R-:W-:-:S06]  /*0080*/  IMAD.WIDE.U32 R2, R9, 0x4, R2 ;  /* 0x0000000409027825 */ /* 0x001fcc00078e0002 */
[----:B-1----:R-:W4:Y:S01]  /*0090*/  LDG.E R2, desc[UR4][R2.64] ;  /* 0x0000000402027981 */ /* 0x002f22000c1e1900 */
[----:B--2---:R-:W-:-:S06]  /*00a0*/  IMAD.WIDE.U32 R4, R9, 0x4, R4 ;  /* 0x0000000409047825 */ /* 0x004fcc00078e0004 */
[----:B------:R-:W4:Y:S01]  /*00b0*/  LDG.E R5, desc[UR4][R4.64] ;  /* 0x0000000404057981 */ /* 0x000f22000c1e1900 */
[----:B---3--:R-:W-:Y:S01]  /*00c0*/  IMAD.WIDE.U32 R6, R9, 0x4, R6 ;  /* 0x0000000409067825 */ /* 0x008fe200078e0006 */
[----:B----4-:R-:W-:-:S05]  /*00d0*/  IADD3 R9, PT, PT, R2, R5, RZ ;  /* 0x0000000502097210 */ /* 0x010fca0007ffe0ff */
[----:B------:R-:W-:Y:S01]  /*00e0*/  STG.E desc[UR4][R6.64], R9 ;  /* 0x0000000906007986 */ /* 0x000fe2000c101904 */
[----:B------:R-:W-:Y:S05]  /*00f0*/  EXIT ;  /* 0x000000000000794d */ /* 0x000fea0003800000 */
.L_x_0:
[----:B------:R-:W-:-:S00]  /*0100*/  BRA `(.L_x_0) ;  /* 0xfffffffc00fc7947 */ /* 0x000fc0000383ffff */
[----:B------:R-:W-:-:S00]  /*0110*/  NOP ;  /* 0x0000000000007918 */ /* 0x000fc00000000000 */
        /* <DEDUP_REMOVED lines=14> */
.L_x_1:


//--------------------- .nv.shared.reserved.0     --------------------------
	.section	.nv.shared.reserved.0,"aw",@nobits
	.weak		__nv_reservedSMEM_offset_0_alias
	.size		__nv_reservedSMEM_offset_0_alias, 0, 64
	.other		__nv_reservedSMEM_offset_0_alias,@"STO_CUDA_RESERVED_SHARED STV_DEFAULT"
__nv_reservedSMEM_offset_0_alias:
	.zero		0
	.zero		64


//--------------------- .nv.constant0.Vector_Addition --------------------------
	.section	.nv.constant0.Vector_Addition,"a",@progbits
	.sectionflags	@""
	.align	4
.nv.constant0.Vector_Addition:
	.zero		920


//--------------------- SYMBOLS --------------------------

	.type		.nv.reservedSmem.offset0,@object
	.size		.nv.reservedSmem.offset0,0x4
